	.headerflags	@"EF_CUDA_TEXMODE_UNIFIED EF_CUDA_64BIT_ADDRESS EF_CUDA_ACCELERATORS EF_CUDA_SM90 EF_CUDA_VIRTUAL_SM(EF_CUDA_SM90)"
	.elftype	@"ET_EXEC"


//--------------------- .nv.info                  --------------------------
	.section	.nv.info,"",@"SHT_CUDA_INFO"
	.align	4


	//----- nvinfo : EIATTR_REGCOUNT
	.align		4
        /*0000*/ 	.byte	0x04, 0x2f
        /*0002*/ 	.short	(.L_1 - .L_0)
	.align		4
.L_0:
        /*0004*/ 	.word	index@(triton_poi_fused_cat_1)
        /*0008*/ 	.word	0x00000014


	//----- nvinfo : EIATTR_MIN_STACK_SIZE
	.align		4
.L_1:
        /*000c*/ 	.byte	0x04, 0x12
        /*000e*/ 	.short	(.L_3 - .L_2)
	.align		4
.L_2:
        /*0010*/ 	.word	index@(triton_poi_fused_cat_1)
        /*0014*/ 	.word	0x00000000


	//----- nvinfo : EIATTR_FRAME_SIZE
	.align		4
.L_3:
        /*0018*/ 	.byte	0x04, 0x11
        /*001a*/ 	.short	(.L_5 - .L_4)
	.align		4
.L_4:
        /*001c*/ 	.word	index@(triton_poi_fused_cat_1)
        /*0020*/ 	.word	0x00000000


	//----- nvinfo : EIATTR_MIN_STACK_SIZE
	.align		4
.L_5:
        /*0024*/ 	.byte	0x04, 0x12
        /*0026*/ 	.short	(.L_7 - .L_6)
	.align		4
.L_6:
        /*0028*/ 	.word	index@(triton_poi_fused_cat_1)
        /*002c*/ 	.word	0x00000000
.L_7:


//--------------------- .nv.info.triton_poi_fused_cat_1 --------------------------
	.section	.nv.info.triton_poi_fused_cat_1,"",@"SHT_CUDA_INFO"
	.sectionflags	@""
	.align	4


	//----- nvinfo : EIATTR_CUDA_API_VERSION
	.align		4
        /*0000*/ 	.byte	0x04, 0x37
        /*0002*/ 	.short	(.L_9 - .L_8)
.L_8:
        /*0004*/ 	.word	0x0000007c


	//----- nvinfo : EIATTR_KPARAM_INFO
	.align		4
.L_9:
        /*0008*/ 	.byte	0x04, 0x17
        /*000a*/ 	.short	(.L_11 - .L_10)
.L_10:
        /*000c*/ 	.word	0x00000000
        /*0010*/ 	.short	0x0005
        /*0012*/ 	.short	0x0028
        /*0014*/ 	.byte	0x00, 0xf0, 0x11, 0x00


	//----- nvinfo : EIATTR_KPARAM_INFO
	.align		4
.L_11:
        /*0018*/ 	.byte	0x04, 0x17
        /*001a*/ 	.short	(.L_13 - .L_12)
.L_12:
        /*001c*/ 	.word	0x00000000
        /*0020*/ 	.short	0x0004
        /*0022*/ 	.short	0x0020
        /*0024*/ 	.byte	0x00, 0xf4, 0x21, 0x00


	//----- nvinfo : EIATTR_KPARAM_INFO
	.align		4
.L_13:
        /*0028*/ 	.byte	0x04, 0x17
        /*002a*/ 	.short	(.L_15 - .L_14)
.L_14:
        /*002c*/ 	.word	0x00000000
        /*0030*/ 	.short	0x0003
        /*0032*/ 	.short	0x0018
        /*0034*/ 	.byte	0x00, 0xf4, 0x21, 0x00


	//----- nvinfo : EIATTR_KPARAM_INFO
	.align		4
.L_15:
        /*0038*/ 	.byte	0x04, 0x17
        /*003a*/ 	.short	(.L_17 - .L_16)
.L_16:
        /*003c*/ 	.word	0x00000000
        /*0040*/ 	.short	0x0002
        /*0042*/ 	.short	0x0010
        /*0044*/ 	.byte	0x00, 0xf4, 0x21, 0x00


	//----- nvinfo : EIATTR_KPARAM_INFO
	.align		4
.L_17:
        /*0048*/ 	.byte	0x04, 0x17
        /*004a*/ 	.short	(.L_19 - .L_18)
.L_18:
        /*004c*/ 	.word	0x00000000
        /*0050*/ 	.short	0x0001
        /*0052*/ 	.short	0x0008
        /*0054*/ 	.byte	0x00, 0xf4, 0x21, 0x00


	//----- nvinfo : EIATTR_KPARAM_INFO
	.align		4
.L_19:
        /*0058*/ 	.byte	0x04, 0x17
        /*005a*/ 	.short	(.L_21 - .L_20)
.L_20:
        /*005c*/ 	.word	0x00000000
        /*0060*/ 	.short	0x0000
        /*0062*/ 	.short	0x0000
        /*0064*/ 	.byte	0x00, 0xf4, 0x21, 0x00


	//----- nvinfo : EIATTR_SPARSE_MMA_MASK
	.align		4
.L_21:
        /*0068*/ 	.byte	0x03, 0x50
        /*006a*/ 	.short	0x0000


	//----- nvinfo : EIATTR_MAXREG_COUNT
	.align		4
        /*006c*/ 	.byte	0x03, 0x1b
        /*006e*/ 	.short	0x00ff


	//----- nvinfo : EIATTR_EXIT_INSTR_OFFSETS
	.align		4
        /*0070*/ 	.byte	0x04, 0x1c
        /*0072*/ 	.short	(.L_23 - .L_22)


	//   ....[0]....
.L_22:
        /*0074*/ 	.word	0x00000430


	//   ....[1]....
        /*0078*/ 	.word	0x00000450


	//----- nvinfo : EIATTR_REQNTID
	.align		4
.L_23:
        /*007c*/ 	.byte	0x04, 0x10
        /*007e*/ 	.short	(.L_25 - .L_24)
.L_24:
        /*0080*/ 	.word	0x00000080
        /*0084*/ 	.word	0x00000001
        /*0088*/ 	.word	0x00000001


	//----- nvinfo : EIATTR_CBANK_PARAM_SIZE
	.align		4
.L_25:
        /*008c*/ 	.byte	0x03, 0x19
        /*008e*/ 	.short	0x002c


	//----- nvinfo : EIATTR_PARAM_CBANK
	.align		4
        /*0090*/ 	.byte	0x04, 0x0a
        /*0092*/ 	.short	(.L_27 - .L_26)
	.align		4
.L_26:
        /*0094*/ 	.word	index@(.nv.constant0.triton_poi_fused_cat_1)
        /*0098*/ 	.short	0x0210
        /*009a*/ 	.short	0x002c


	//----- nvinfo : EIATTR_SW_WAR
	.align		4
.L_27:
        /*009c*/ 	.byte	0x04, 0x36
        /*009e*/ 	.short	(.L_29 - .L_28)
.L_28:
        /*00a0*/ 	.word	0x00000008
.L_29:


//--------------------- .nv.callgraph             --------------------------
	.section	.nv.callgraph,"",@"SHT_CUDA_CALLGRAPH"
	.align	4
	.sectionentsize	8
	.align		4
        /*0000*/ 	.word	0x00000000
	.align		4
        /*0004*/ 	.word	0xffffffff
	.align		4
        /*0008*/ 	.word	0x00000000
	.align		4
        /*000c*/ 	.word	0xfffffffe
	.align		4
        /*0010*/ 	.word	0x00000000
	.align		4
        /*0014*/ 	.word	0xfffffffd
	.align		4
        /*0018*/ 	.word	0x00000000
	.align		4
        /*001c*/ 	.word	0xfffffffc


//--------------------- .text.triton_poi_fused_cat_1 --------------------------
	.section	.text.triton_poi_fused_cat_1,"ax",@progbits
	.align	128
        .global         triton_poi_fused_cat_1
        .type           triton_poi_fused_cat_1,@function
        .size           triton_poi_fused_cat_1,(.L_x_1 - triton_poi_fused_cat_1)
        .other          triton_poi_fused_cat_1,@"STO_CUDA_ENTRY STV_DEFAULT"
triton_poi_fused_cat_1:
.text.triton_poi_fused_cat_1:
[----:B------:R-:W0:Y:S02]  /*0000*/  LDC R1, c[0x0][0x28] ;  /* 0x00000a00ff017b82 */ /* 0x000e240000000800 */
[----:B------:R-:W1:Y:S01]  /*0010*/  S2R R0, SR_TID.X ;  /* 0x0000000000007919 */ /* 0x000e620000002100 */
[----:B------:R-:W2:Y:S01]  /*0020*/  LDC.64 R12, c[0x0][0x220] ;  /* 0x00008800ff0c7b82 */ /* 0x000ea20000000a00 */
[----:B------:R-:W-:Y:S01]  /*0030*/  ULDC.64 UR4, c[0x0][0x218] ;  /* 0x0000860000047ab9 */ /* 0x000fe20000000a00 */
[----:B------:R-:W-:Y:S01]  /*0040*/  PRMT R6, RZ, 0x7610, R6 ;  /* 0x00007610ff067816 */ /* 0x000fe20000000006 */
[----:B------:R-:W3:Y:S01]  /*0050*/  S2R R5, SR_CTAID.X ;  /* 0x0000000000057919 */ /* 0x000ee20000002500 */
[----:B-1----:R-:W-:Y:S01]  /*0060*/  IMAD.SHL.U32 R0, R0, 0x2, RZ ;  /* 0x0000000200007824 */ /* 0x002fe200078e00ff */
[----:B---3--:R-:W-:-:S04]  /*0070*/  SHF.R.S32.HI R3, RZ, 0x17, R5 ;  /* 0x00000017ff037819 */ /* 0x008fc80000011405 */
[----:B------:R-:W-:Y:S02]  /*0080*/  LOP3.LUT R0, R0, 0xfe, RZ, 0xc0, !PT ;  /* 0x000000fe00007812 */ /* 0x000fe400078ec0ff */
[----:B------:R-:W-:-:S03]  /*0090*/  SGXT R3, R3, 0x1 ;  /* 0x000000010303781a */ /* 0x000fc60000000200 */
[----:B------:R-:W-:-:S05]  /*00a0*/  IMAD R0, R5, 0x100, R0 ;  /* 0x0000010005007824 */ /* 0x000fca00078e0200 */
[----:B------:R-:W-:Y:S02]  /*00b0*/  LEA.HI R3, R3, R0, RZ, 0x4 ;  /* 0x0000000003037211 */ /* 0x000fe400078f20ff */
[----:B------:R-:W-:Y:S02]  /*00c0*/  SHF.R.S32.HI R5, RZ, 0x1f, R0 ;  /* 0x0000001fff057819 */ /* 0x000fe40000011400 */
[----:B------:R-:W-:Y:S02]  /*00d0*/  SHF.R.S32.HI R2, RZ, 0x4, R3 ;  /* 0x00000004ff027819 */ /* 0x000fe40000011403 */
[----:B------:R-:W-:Y:S02]  /*00e0*/  LOP3.LUT R3, R3, 0xfffffff0, RZ, 0xc0, !PT ;  /* 0xfffffff003037812 */ /* 0x000fe400078ec0ff */
[----:B------:R-:W-:Y:S02]  /*00f0*/  LEA.HI R4, R2, R2, RZ, 0x3 ;  /* 0x0000000202047211 */ /* 0x000fe400078f18ff */
[----:B------:R-:W-:-:S02]  /*0100*/  LEA.HI R5, R5, R0, RZ, 0x7 ;  /* 0x0000000005057211 */ /* 0x000fc400078f38ff */
[----:B------:R-:W-:Y:S01]  /*0110*/  LOP3.LUT R9, R4, 0xfffffff8, RZ, 0xc0, !PT ;  /* 0xfffffff804097812 */ /* 0x000fe200078ec0ff */
[C---:B------:R-:W-:Y:S01]  /*0120*/  IMAD.IADD R4, R0.reuse, 0x1, -R3 ;  /* 0x0000000100047824 */ /* 0x040fe200078e0a03 */
[----:B------:R-:W-:Y:S02]  /*0130*/  SHF.R.S32.HI R7, RZ, 0x7, R5 ;  /* 0x00000007ff077819 */ /* 0x000fe40000011405 */
[----:B------:R-:W-:Y:S01]  /*0140*/  ISETP.GE.AND P0, PT, R0, 0x200, PT ;  /* 0x000002000000780c */ /* 0x000fe20003f06270 */
[----:B------:R-:W-:Y:S02]  /*0150*/  IMAD.IADD R14, R2, 0x1, -R9 ;  /* 0x00000001020e7824 */ /* 0x000fe400078e0a09 */
[----:B------:R-:W-:Y:S01]  /*0160*/  IMAD R4, R7, 0x40, R4 ;  /* 0x0000004007047824 */ /* 0x000fe200078e0204 */
[----:B------:R-:W1:Y:S01]  /*0170*/  LDC.64 R8, c[0x0][0x228] ;  /* 0x00008a00ff087b82 */ /* 0x000e620000000a00 */
[C---:B------:R-:W-:Y:S01]  /*0180*/  VIADD R15, R14.reuse, 0xfffffffc ;  /* 0xfffffffc0e0f7836 */ /* 0x040fe20000000000 */
[----:B------:R-:W-:-:S03]  /*0190*/  ISETP.GT.AND P1, PT, R14, 0x3, !P0 ;  /* 0x000000030e00780c */ /* 0x000fc60004724270 */
[----:B------:R-:W-:-:S03]  /*01a0*/  IMAD R17, R15, 0x10, R4 ;  /* 0x000000100f117824 */ /* 0x000fc600078e0204 */
[----:B------:R-:W3:Y:S02]  /*01b0*/  LDC.64 R2, c[0x0][0x210] ;  /* 0x00008400ff027b82 */ /* 0x000ee40000000a00 */
[----:B------:R-:W-:-:S04]  /*01c0*/  IADD3 R10, P2, R17, UR4, RZ ;  /* 0x00000004110a7c10 */ /* 0x000fc8000ff5e0ff */
[----:B------:R-:W-:Y:S01]  /*01d0*/  LEA.HI.X.SX32 R11, R17, UR5, 0x1, P2 ;  /* 0x00000005110b7c11 */ /* 0x000fe200090f0eff */
[----:B------:R-:W-:-:S04]  /*01e0*/  ULDC.64 UR4, c[0x0][0x208] ;  /* 0x0000820000047ab9 */ /* 0x000fc80000000a00 */
[----:B------:R4:W5:Y:S01]  /*01f0*/  @P1 LDG.E.U16 R6, desc[UR4][R10.64] ;  /* 0x000000040a061981 */ /* 0x000962000c1e1500 */
[----:B------:R-:W-:Y:S01]  /*0200*/  LOP3.LUT R5, R5, 0xffffff80, RZ, 0xc0, !PT ;  /* 0xffffff8005057812 */ /* 0x000fe200078ec0ff */
[----:B--2---:R-:W-:Y:S01]  /*0210*/  IMAD.WIDE R12, R17, 0x4, R12 ;  /* 0x00000004110c7825 */ /* 0x004fe200078e020c */
[----:B------:R-:W-:Y:S02]  /*0220*/  ISETP.GE.AND P3, PT, R14, 0x4, PT ;  /* 0x000000040e00780c */ /* 0x000fe40003f66270 */
[----:B------:R-:W-:Y:S01]  /*0230*/  CS2R R16, SRZ ;  /* 0x0000000000107805 */ /* 0x000fe2000001ff00 */
[C---:B------:R-:W-:Y:S01]  /*0240*/  IMAD.IADD R14, R0.reuse, 0x1, -R5 ;  /* 0x00000001000e7824 */ /* 0x040fe200078e0a05 */
[----:B------:R-:W-:Y:S01]  /*0250*/  CS2R R4, SRZ ;  /* 0x0000000000047805 */ /* 0x000fe2000001ff00 */
[----:B-1----:R-:W-:Y:S01]  /*0260*/  IMAD.WIDE R8, R15, 0x4, R8 ;  /* 0x000000040f087825 */ /* 0x002fe200078e0208 */
[----:B------:R-:W-:-:S03]  /*0270*/  ISETP.LT.AND P2, PT, R0, 0x200, !P3 ;  /* 0x000002000000780c */ /* 0x000fc60005f41270 */
[----:B----4-:R-:W-:Y:S01]  /*0280*/  IMAD R11, R7, 0x40, R14 ;  /* 0x00000040070b7824 */ /* 0x010fe200078e020e */
[----:B------:R1:W2:Y:S04]  /*0290*/  @P1 LDG.E.64 R4, desc[UR4][R12.64] ;  /* 0x000000040c041981 */ /* 0x0002a8000c1e1b00 */
[----:B------:R-:W4:Y:S01]  /*02a0*/  @P1 LDG.E.EL R16, desc[UR4][R8.64] ;  /* 0x0000000408101981 */ /* 0x000f22000c2e1900 */
[----:B---3--:R-:W-:-:S03]  /*02b0*/  IMAD.WIDE R10, R11, 0x4, R2 ;  /* 0x000000040b0a7825 */ /* 0x008fc600078e0202 */
[----:B------:R2:W3:Y:S01]  /*02c0*/  @P1 LDG.E.EL R17, desc[UR4][R8.64] ;  /* 0x0000000408111981 */ /* 0x0004e2000c2e1900 */
[----:B------:R-:W-:-:S06]  /*02d0*/  CS2R R2, SRZ ;  /* 0x0000000000027805 */ /* 0x000fcc000001ff00 */
[----:B------:R-:W3:Y:S01]  /*02e0*/  @P2 LDG.E.64 R2, desc[UR4][R10.64] ;  /* 0x000000040a022981 */ /* 0x000ee2000c1e1b00 */
[----:B-----5:R-:W-:Y:S02]  /*02f0*/  SEL R14, R6, RZ, P1 ;  /* 0x000000ff060e7207 */ /* 0x020fe40000800000 */
[----:B------:R-:W5:Y:S02]  /*0300*/  LDC.64 R6, c[0x0][0x230] ;  /* 0x00008c00ff067b82 */ /* 0x000f640000000a00 */
[C---:B------:R-:W-:Y:S02]  /*0310*/  LOP3.LUT R15, R14.reuse, 0xffff, RZ, 0xc0, !PT ;  /* 0x0000ffff0e0f7812 */ /* 0x040fe400078ec0ff */
[----:B------:R-:W-:Y:S02]  /*0320*/  LOP3.LUT P5, RZ, R14, 0xff, RZ, 0xc0, !PT ;  /* 0x000000ff0eff7812 */ /* 0x000fe400078ac0ff */
[----:B------:R-:W-:-:S04]  /*0330*/  SHF.R.U32.HI R15, RZ, 0x8, R15 ;  /* 0x00000008ff0f7819 */ /* 0x000fc8000001160f */
[----:B-1----:R-:W-:Y:S02]  /*0340*/  PRMT R12, R15, 0x9910, RZ ;  /* 0x000099100f0c7816 */ /* 0x002fe400000000ff */
[----:B--2---:R-:W-:Y:S02]  /*0350*/  SEL R8, R5, RZ, P1 ;  /* 0x000000ff05087207 */ /* 0x004fe40000800000 */
[----:B------:R-:W-:Y:S02]  /*0360*/  ISETP.NE.AND P4, PT, R12, RZ, PT ;  /* 0x000000ff0c00720c */ /* 0x000fe40003f85270 */
[----:B------:R-:W-:Y:S02]  /*0370*/  SEL R4, R4, RZ, P1 ;  /* 0x000000ff04047207 */ /* 0x000fe40000800000 */
[----:B----4-:R-:W-:Y:S02]  /*0380*/  SEL R5, R16, RZ, P1 ;  /* 0x000000ff10057207 */ /* 0x010fe40000800000 */
[----:B---3--:R-:W-:-:S03]  /*0390*/  SEL R17, R17, RZ, P1 ;  /* 0x000000ff11117207 */ /* 0x008fc60000800000 */
[----:B------:R-:W-:Y:S01]  /*03a0*/  FADD R4, R4, R5 ;  /* 0x0000000504047221 */ /* 0x000fe20000000000 */
[----:B-----5:R-:W-:-:S04]  /*03b0*/  IMAD.WIDE R6, R0, 0x4, R6 ;  /* 0x0000000400067825 */ /* 0x020fc800078e0206 */
[----:B------:R-:W-:Y:S01]  /*03c0*/  FADD R17, R8, R17 ;  /* 0x0000001108117221 */ /* 0x000fe20000000000 */
[----:B------:R-:W-:Y:S01]  /*03d0*/  SEL R5, R2, RZ, P2 ;  /* 0x000000ff02057207 */ /* 0x000fe20001000000 */
[----:B------:R-:W-:Y:S01]  /*03e0*/  @!P5 FMUL R4, R4, 0.0099999997764825820923 ;  /* 0x3c23d70a0404d820 */ /* 0x000fe20000400000 */
[----:B------:R-:W-:Y:S01]  /*03f0*/  SEL R2, R3, RZ, P2 ;  /* 0x000000ff03027207 */ /* 0x000fe20001000000 */
[----:B------:R-:W-:-:S03]  /*0400*/  @!P4 FMUL R17, R17, 0.0099999997764825820923 ;  /* 0x3c23d70a1111c820 */ /* 0x000fc60000400000 */
[----:B------:R-:W-:Y:S02]  /*0410*/  SEL R4, R5, R4, !P3 ;  /* 0x0000000405047207 */ /* 0x000fe40005800000 */
[----:B------:R-:W-:Y:S01]  /*0420*/  SEL R5, R2, R17, !P3 ;  /* 0x0000001102057207 */ /* 0x000fe20005800000 */
[----:B------:R-:W-:Y:S06]  /*0430*/  @P0 EXIT ;  /* 0x000000000000094d */ /* 0x000fec0003800000 */
[----:B------:R-:W-:Y:S01]  /*0440*/  STG.E.64 desc[UR4][R6.64], R4 ;  /* 0x0000000406007986 */ /* 0x000fe2000c101b04 */
[----:B------:R-:W-:Y:S05]  /*0450*/  EXIT ;  /* 0x000000000000794d */ /* 0x000fea0003800000 */
.L_x_0:
[----:B------:R-:W-:-:S00]  /*0460*/  BRA `(.L_x_0) ;  /* 0xfffffffc00fc7947 */ /* 0x000fc0000383ffff */
[----:B------:R-:W-:-:S00]  /*0470*/  NOP ;  /* 0x0000000000007918 */ /* 0x000fc00000000000 */
        /* <DEDUP_REMOVED lines=8> */
.L_x_1:


//--------------------- .nv.constant0.triton_poi_fused_cat_1 --------------------------
	.section	.nv.constant0.triton_poi_fused_cat_1,"a",@progbits
	.sectionflags	@""
	.align	4
.nv.constant0.triton_poi_fused_cat_1:
	.zero		572
